//
// Generated by NVIDIA NVVM Compiler
//
// Compiler Build ID: CL-36424714
// Cuda compilation tools, release 13.0, V13.0.88
// Based on NVVM 20.0.0
//

.version 9.0
.target sm_100
.address_size 64

	// .globl	_Z3AddPiS_S_S_i

.visible .entry _Z3AddPiS_S_S_i(
	.param .u64 .ptr .align 1 _Z3AddPiS_S_S_i_param_0,
	.param .u64 .ptr .align 1 _Z3AddPiS_S_S_i_param_1,
	.param .u64 .ptr .align 1 _Z3AddPiS_S_S_i_param_2,
	.param .u64 .ptr .align 1 _Z3AddPiS_S_S_i_param_3,
	.param .u32 _Z3AddPiS_S_S_i_param_4
)
{
	.reg .pred 	%p<10>;
	.reg .b32 	%r<152>;
	.reg .b64 	%rd<106>;

	ld.param.u64 	%rd12, [_Z3AddPiS_S_S_i_param_0];
	ld.param.u64 	%rd13, [_Z3AddPiS_S_S_i_param_1];
	ld.param.u64 	%rd14, [_Z3AddPiS_S_S_i_param_2];
	ld.param.u64 	%rd15, [_Z3AddPiS_S_S_i_param_3];
	ld.param.u32 	%r36, [_Z3AddPiS_S_S_i_param_4];
	cvta.to.global.u64 	%rd1, %rd15;
	cvta.to.global.u64 	%rd2, %rd14;
	cvta.to.global.u64 	%rd3, %rd13;
	cvta.to.global.u64 	%rd4, %rd12;
	mov.u32 	%r1, %tid.x;
	setp.lt.s32 	%p1, %r36, 1;
	@%p1 bra 	$L__BB0_12;
	mul.lo.s32 	%r2, %r36, %r1;
	and.b32  	%r3, %r36, 7;
	setp.lt.u32 	%p2, %r36, 8;
	mov.b32 	%r150, 0;
	@%p2 bra 	$L__BB0_4;
	and.b32  	%r150, %r36, 2147483640;
	neg.s32 	%r148, %r150;
	mul.wide.u32 	%rd105, %r1, 4;
	shl.b32 	%r6, %r36, 3;
	mul.wide.u32 	%rd6, %r6, 4;
	mad.lo.s32 	%r147, %r36, 7, %r1;
	mad.lo.s32 	%r146, %r36, 6, %r1;
	mad.lo.s32 	%r145, %r36, 5, %r1;
	shl.b32 	%r38, %r36, 2;
	add.s32 	%r144, %r1, %r38;
	mul.wide.u32 	%rd104, %r2, 4;
	mad.lo.s32 	%r143, %r36, 3, %r1;
	shl.b32 	%r39, %r36, 1;
	add.s32 	%r142, %r1, %r39;
	add.s32 	%r141, %r1, %r36;
$L__BB0_3:
	.pragma "nounroll";
	add.s64 	%rd16, %rd4, %rd105;
	ld.global.u32 	%r40, [%rd16];
	add.s64 	%rd17, %rd3, %rd105;
	ld.global.u32 	%r41, [%rd17];
	add.s32 	%r42, %r41, %r40;
	add.s64 	%rd18, %rd2, %rd105;
	st.global.u32 	[%rd18], %r42;
	add.s64 	%rd19, %rd4, %rd104;
	ld.global.u32 	%r43, [%rd19];
	add.s64 	%rd20, %rd3, %rd104;
	ld.global.u32 	%r44, [%rd20];
	add.s32 	%r45, %r44, %r43;
	add.s64 	%rd21, %rd1, %rd104;
	st.global.u32 	[%rd21], %r45;
	mul.wide.u32 	%rd22, %r141, 4;
	add.s64 	%rd23, %rd4, %rd22;
	ld.global.u32 	%r46, [%rd23];
	add.s64 	%rd24, %rd3, %rd22;
	ld.global.u32 	%r47, [%rd24];
	add.s32 	%r48, %r47, %r46;
	add.s64 	%rd25, %rd2, %rd22;
	st.global.u32 	[%rd25], %r48;
	ld.global.u32 	%r49, [%rd19+4];
	ld.global.u32 	%r50, [%rd20+4];
	add.s32 	%r51, %r50, %r49;
	st.global.u32 	[%rd21+4], %r51;
	mul.wide.u32 	%rd26, %r142, 4;
	add.s64 	%rd27, %rd4, %rd26;
	ld.global.u32 	%r52, [%rd27];
	add.s64 	%rd28, %rd3, %rd26;
	ld.global.u32 	%r53, [%rd28];
	add.s32 	%r54, %r53, %r52;
	add.s64 	%rd29, %rd2, %rd26;
	st.global.u32 	[%rd29], %r54;
	ld.global.u32 	%r55, [%rd19+8];
	ld.global.u32 	%r56, [%rd20+8];
	add.s32 	%r57, %r56, %r55;
	st.global.u32 	[%rd21+8], %r57;
	mul.wide.u32 	%rd30, %r143, 4;
	add.s64 	%rd31, %rd4, %rd30;
	ld.global.u32 	%r58, [%rd31];
	add.s64 	%rd32, %rd3, %rd30;
	ld.global.u32 	%r59, [%rd32];
	add.s32 	%r60, %r59, %r58;
	add.s64 	%rd33, %rd2, %rd30;
	st.global.u32 	[%rd33], %r60;
	ld.global.u32 	%r61, [%rd19+12];
	ld.global.u32 	%r62, [%rd20+12];
	add.s32 	%r63, %r62, %r61;
	st.global.u32 	[%rd21+12], %r63;
	mul.wide.u32 	%rd34, %r144, 4;
	add.s64 	%rd35, %rd4, %rd34;
	ld.global.u32 	%r64, [%rd35];
	add.s64 	%rd36, %rd3, %rd34;
	ld.global.u32 	%r65, [%rd36];
	add.s32 	%r66, %r65, %r64;
	add.s64 	%rd37, %rd2, %rd34;
	st.global.u32 	[%rd37], %r66;
	ld.global.u32 	%r67, [%rd19+16];
	ld.global.u32 	%r68, [%rd20+16];
	add.s32 	%r69, %r68, %r67;
	st.global.u32 	[%rd21+16], %r69;
	mul.wide.u32 	%rd38, %r145, 4;
	add.s64 	%rd39, %rd4, %rd38;
	ld.global.u32 	%r70, [%rd39];
	add.s64 	%rd40, %rd3, %rd38;
	ld.global.u32 	%r71, [%rd40];
	add.s32 	%r72, %r71, %r70;
	add.s64 	%rd41, %rd2, %rd38;
	st.global.u32 	[%rd41], %r72;
	ld.global.u32 	%r73, [%rd19+20];
	ld.global.u32 	%r74, [%rd20+20];
	add.s32 	%r75, %r74, %r73;
	st.global.u32 	[%rd21+20], %r75;
	mul.wide.u32 	%rd42, %r146, 4;
	add.s64 	%rd43, %rd4, %rd42;
	ld.global.u32 	%r76, [%rd43];
	add.s64 	%rd44, %rd3, %rd42;
	ld.global.u32 	%r77, [%rd44];
	add.s32 	%r78, %r77, %r76;
	add.s64 	%rd45, %rd2, %rd42;
	st.global.u32 	[%rd45], %r78;
	ld.global.u32 	%r79, [%rd19+24];
	ld.global.u32 	%r80, [%rd20+24];
	add.s32 	%r81, %r80, %r79;
	st.global.u32 	[%rd21+24], %r81;
	mul.wide.u32 	%rd46, %r147, 4;
	add.s64 	%rd47, %rd4, %rd46;
	ld.global.u32 	%r82, [%rd47];
	add.s64 	%rd48, %rd3, %rd46;
	ld.global.u32 	%r83, [%rd48];
	add.s32 	%r84, %r83, %r82;
	add.s64 	%rd49, %rd2, %rd46;
	st.global.u32 	[%rd49], %r84;
	ld.global.u32 	%r85, [%rd19+28];
	ld.global.u32 	%r86, [%rd20+28];
	add.s32 	%r87, %r86, %r85;
	st.global.u32 	[%rd21+28], %r87;
	add.s32 	%r148, %r148, 8;
	add.s64 	%rd105, %rd105, %rd6;
	add.s32 	%r147, %r147, %r6;
	add.s32 	%r146, %r146, %r6;
	add.s32 	%r145, %r145, %r6;
	add.s32 	%r144, %r144, %r6;
	add.s64 	%rd104, %rd104, 32;
	add.s32 	%r143, %r143, %r6;
	add.s32 	%r142, %r142, %r6;
	add.s32 	%r141, %r141, %r6;
	setp.ne.s32 	%p3, %r148, 0;
	@%p3 bra 	$L__BB0_3;
$L__BB0_4:
	setp.eq.s32 	%p4, %r3, 0;
	@%p4 bra 	$L__BB0_12;
	and.b32  	%r31, %r36, 3;
	setp.lt.u32 	%p5, %r3, 4;
	@%p5 bra 	$L__BB0_7;
	mad.lo.s32 	%r88, %r150, %r36, %r1;
	mul.wide.u32 	%rd50, %r88, 4;
	add.s64 	%rd51, %rd4, %rd50;
	ld.global.u32 	%r89, [%rd51];
	add.s64 	%rd52, %rd3, %rd50;
	ld.global.u32 	%r90, [%rd52];
	add.s32 	%r91, %r90, %r89;
	add.s64 	%rd53, %rd2, %rd50;
	st.global.u32 	[%rd53], %r91;
	add.s32 	%r92, %r150, %r2;
	mul.wide.u32 	%rd54, %r92, 4;
	add.s64 	%rd55, %rd4, %rd54;
	ld.global.u32 	%r93, [%rd55];
	add.s64 	%rd56, %rd3, %rd54;
	ld.global.u32 	%r94, [%rd56];
	add.s32 	%r95, %r94, %r93;
	add.s64 	%rd57, %rd1, %rd54;
	st.global.u32 	[%rd57], %r95;
	add.s32 	%r96, %r88, %r36;
	mul.wide.u32 	%rd58, %r96, 4;
	add.s64 	%rd59, %rd4, %rd58;
	ld.global.u32 	%r97, [%rd59];
	add.s64 	%rd60, %rd3, %rd58;
	ld.global.u32 	%r98, [%rd60];
	add.s32 	%r99, %r98, %r97;
	add.s64 	%rd61, %rd2, %rd58;
	st.global.u32 	[%rd61], %r99;
	cvt.u64.u32 	%rd62, %r2;
	cvt.u64.u32 	%rd63, %r150;
	add.s64 	%rd64, %rd63, %rd62;
	shl.b64 	%rd65, %rd64, 2;
	add.s64 	%rd66, %rd4, %rd65;
	ld.global.u32 	%r100, [%rd66+4];
	add.s64 	%rd67, %rd3, %rd65;
	ld.global.u32 	%r101, [%rd67+4];
	add.s32 	%r102, %r101, %r100;
	add.s64 	%rd68, %rd1, %rd65;
	st.global.u32 	[%rd68+4], %r102;
	add.s32 	%r103, %r96, %r36;
	mul.wide.u32 	%rd69, %r103, 4;
	add.s64 	%rd70, %rd4, %rd69;
	ld.global.u32 	%r104, [%rd70];
	add.s64 	%rd71, %rd3, %rd69;
	ld.global.u32 	%r105, [%rd71];
	add.s32 	%r106, %r105, %r104;
	add.s64 	%rd72, %rd2, %rd69;
	st.global.u32 	[%rd72], %r106;
	ld.global.u32 	%r107, [%rd66+8];
	ld.global.u32 	%r108, [%rd67+8];
	add.s32 	%r109, %r108, %r107;
	st.global.u32 	[%rd68+8], %r109;
	add.s32 	%r110, %r103, %r36;
	mul.wide.u32 	%rd73, %r110, 4;
	add.s64 	%rd74, %rd4, %rd73;
	ld.global.u32 	%r111, [%rd74];
	add.s64 	%rd75, %rd3, %rd73;
	ld.global.u32 	%r112, [%rd75];
	add.s32 	%r113, %r112, %r111;
	add.s64 	%rd76, %rd2, %rd73;
	st.global.u32 	[%rd76], %r113;
	ld.global.u32 	%r114, [%rd66+12];
	ld.global.u32 	%r115, [%rd67+12];
	add.s32 	%r116, %r115, %r114;
	st.global.u32 	[%rd68+12], %r116;
	add.s32 	%r150, %r150, 4;
$L__BB0_7:
	setp.eq.s32 	%p6, %r31, 0;
	@%p6 bra 	$L__BB0_12;
	setp.eq.s32 	%p7, %r31, 1;
	@%p7 bra 	$L__BB0_10;
	mad.lo.s32 	%r117, %r150, %r36, %r1;
	mul.wide.u32 	%rd77, %r117, 4;
	add.s64 	%rd78, %rd4, %rd77;
	ld.global.u32 	%r118, [%rd78];
	add.s64 	%rd79, %rd3, %rd77;
	ld.global.u32 	%r119, [%rd79];
	add.s32 	%r120, %r119, %r118;
	add.s64 	%rd80, %rd2, %rd77;
	st.global.u32 	[%rd80], %r120;
	add.s32 	%r121, %r150, %r2;
	mul.wide.u32 	%rd81, %r121, 4;
	add.s64 	%rd82, %rd4, %rd81;
	ld.global.u32 	%r122, [%rd82];
	add.s64 	%rd83, %rd3, %rd81;
	ld.global.u32 	%r123, [%rd83];
	add.s32 	%r124, %r123, %r122;
	add.s64 	%rd84, %rd1, %rd81;
	st.global.u32 	[%rd84], %r124;
	add.s32 	%r125, %r117, %r36;
	mul.wide.u32 	%rd85, %r125, 4;
	add.s64 	%rd86, %rd4, %rd85;
	ld.global.u32 	%r126, [%rd86];
	add.s64 	%rd87, %rd3, %rd85;
	ld.global.u32 	%r127, [%rd87];
	add.s32 	%r128, %r127, %r126;
	add.s64 	%rd88, %rd2, %rd85;
	st.global.u32 	[%rd88], %r128;
	cvt.u64.u32 	%rd89, %r2;
	cvt.u64.u32 	%rd90, %r150;
	add.s64 	%rd91, %rd90, %rd89;
	shl.b64 	%rd92, %rd91, 2;
	add.s64 	%rd93, %rd4, %rd92;
	ld.global.u32 	%r129, [%rd93+4];
	add.s64 	%rd94, %rd3, %rd92;
	ld.global.u32 	%r130, [%rd94+4];
	add.s32 	%r131, %r130, %r129;
	add.s64 	%rd95, %rd1, %rd92;
	st.global.u32 	[%rd95+4], %r131;
	add.s32 	%r150, %r150, 2;
$L__BB0_10:
	and.b32  	%r132, %r36, 1;
	setp.eq.b32 	%p8, %r132, 1;
	not.pred 	%p9, %p8;
	@%p9 bra 	$L__BB0_12;
	mad.lo.s32 	%r133, %r150, %r36, %r1;
	mul.wide.u32 	%rd96, %r133, 4;
	add.s64 	%rd97, %rd4, %rd96;
	ld.global.u32 	%r134, [%rd97];
	add.s64 	%rd98, %rd3, %rd96;
	ld.global.u32 	%r135, [%rd98];
	add.s32 	%r136, %r135, %r134;
	add.s64 	%rd99, %rd2, %rd96;
	st.global.u32 	[%rd99], %r136;
	add.s32 	%r137, %r150, %r2;
	mul.wide.u32 	%rd100, %r137, 4;
	add.s64 	%rd101, %rd4, %rd100;
	ld.global.u32 	%r138, [%rd101];
	add.s64 	%rd102, %rd3, %rd100;
	ld.global.u32 	%r139, [%rd102];
	add.s32 	%r140, %r139, %r138;
	add.s64 	%rd103, %rd1, %rd100;
	st.global.u32 	[%rd103], %r140;
$L__BB0_12:
	ret;

}
	// .globl	_Z7AddEachPiS_S_i
.visible .entry _Z7AddEachPiS_S_i(
	.param .u64 .ptr .align 1 _Z7AddEachPiS_S_i_param_0,
	.param .u64 .ptr .align 1 _Z7AddEachPiS_S_i_param_1,
	.param .u64 .ptr .align 1 _Z7AddEachPiS_S_i_param_2,
	.param .u32 _Z7AddEachPiS_S_i_param_3
)
{
	.reg .b32 	%r<5>;
	.reg .b64 	%rd<11>;

	ld.param.u64 	%rd1, [_Z7AddEachPiS_S_i_param_0];
	ld.param.u64 	%rd2, [_Z7AddEachPiS_S_i_param_1];
	ld.param.u64 	%rd3, [_Z7AddEachPiS_S_i_param_2];
	cvta.to.global.u64 	%rd4, %rd3;
	cvta.to.global.u64 	%rd5, %rd2;
	cvta.to.global.u64 	%rd6, %rd1;
	mov.u32 	%r1, %tid.x;
	mul.wide.u32 	%rd7, %r1, 4;
	add.s64 	%rd8, %rd6, %rd7;
	ld.global.u32 	%r2, [%rd8];
	add.s64 	%rd9, %rd5, %rd7;
	ld.global.u32 	%r3, [%rd9];
	add.s32 	%r4, %r3, %r2;
	add.s64 	%rd10, %rd4, %rd7;
	st.global.u32 	[%rd10], %r4;
	ret;

}


// ===== COMPILED SASS (sm_100) =====

	.target	sm_100

	.elftype	@"ET_EXEC"


//--------------------- .note.nv.tkinfo           --------------------------
	.section	.note.nv.tkinfo,"",@"SHT_NOTE"
	.sectionflags	@"SHF_NOTE_NV_TKINFO"
	.tkinfo
        /*0018*/ 	.word	0x00000002
        /*0030*/ 	.string	""
        /*0030*/ 	.string	"ptxas"
        /*0030*/ 	.string	"Cuda compilation tools, release 13.0, V13.0.88"
        /*0030*/ 	.string	"Build cuda_13.0.r13.0/compiler.36424714_0"
        /*0030*/ 	.string	"-arch sm_100 -m 64 "



//--------------------- .note.nv.cuinfo           --------------------------
	.section	.note.nv.cuinfo,"",@"SHT_NOTE"
	.sectionflags	@"SHF_NOTE_NV_CUINFO"
        /*0018*/ 	.short	0x0002
        /*001a*/ 	.short	0x0064
        /*001c*/ 	.short	0x0082
	.zero		2


//--------------------- .nv.info                  --------------------------
	.section	.nv.info,"",@"SHT_CUDA_INFO"
	.align	4


	//----- nvinfo : EIATTR_REGCOUNT
	.align		4
        /*0000*/ 	.byte	0x04, 0x2f
        /*0002*/ 	.short	(.L_1 - .L_0)
	.align		4
.L_0:
        /*0004*/ 	.word	index@(_Z3AddPiS_S_S_i)
        /*0008*/ 	.word	0x00000020


	//----- nvinfo : EIATTR_FRAME_SIZE
	.align		4
.L_1:
        /*000c*/ 	.byte	0x04, 0x11
        /*000e*/ 	.short	(.L_3 - .L_2)
	.align		4
.L_2:
        /*0010*/ 	.word	index@(_Z3AddPiS_S_S_i)
        /*0014*/ 	.word	0x00000000


	//----- nvinfo : EIATTR_REGCOUNT
	.align		4
.L_3:
        /*0018*/ 	.byte	0x04, 0x2f
        /*001a*/ 	.short	(.L_5 - .L_4)
	.align		4
.L_4:
        /*001c*/ 	.word	index@(_Z7AddEachPiS_S_i)
        /*0020*/ 	.word	0x0000000c


	//----- nvinfo : EIATTR_FRAME_SIZE
	.align		4
.L_5:
        /*0024*/ 	.byte	0x04, 0x11
        /*0026*/ 	.short	(.L_7 - .L_6)
	.align		4
.L_6:
        /*0028*/ 	.word	index@(_Z7AddEachPiS_S_i)
        /*002c*/ 	.word	0x00000000


	//----- nvinfo : EIATTR_MIN_STACK_SIZE
	.align		4
.L_7:
        /*0030*/ 	.byte	0x04, 0x12
        /*0032*/ 	.short	(.L_9 - .L_8)
	.align		4
.L_8:
        /*0034*/ 	.word	index@(_Z7AddEachPiS_S_i)
        /*0038*/ 	.word	0x00000000


	//----- nvinfo : EIATTR_MIN_STACK_SIZE
	.align		4
.L_9:
        /*003c*/ 	.byte	0x04, 0x12
        /*003e*/ 	.short	(.L_11 - .L_10)
	.align		4
.L_10:
        /*0040*/ 	.word	index@(_Z3AddPiS_S_S_i)
        /*0044*/ 	.word	0x00000000
.L_11:


//--------------------- .nv.compat                --------------------------
	.section	.nv.compat,"",@"SHT_CUDA_COMPAT_INFO"
	.align	4
        /*0000*/ 	.byte	0x02, 0x09, 0x00, 0x00, 0x02, 0x02, 0x01, 0x00, 0x02, 0x05, 0x05, 0x00, 0x03, 0x07, 0x01, 0x01
        /*0010*/ 	.byte	0x02, 0x03, 0x00, 0x00, 0x02, 0x06, 0x01, 0x00, 0x04, 0x0b, 0x08, 0x00, 0x09, 0x00, 0x00, 0x00
        /*0020*/ 	.byte	0x00, 0x00, 0x00, 0x00


//--------------------- .nv.info._Z7AddEachPiS_S_i --------------------------
	.section	.nv.info._Z7AddEachPiS_S_i,"",@"SHT_CUDA_INFO"
	.sectionflags	@""
	.align	4


	//----- nvinfo : EIATTR_CUDA_API_VERSION
	.align		4
        /*0000*/ 	.byte	0x04, 0x37
        /*0002*/ 	.short	(.L_13 - .L_12)
.L_12:
        /*0004*/ 	.word	0x00000082


	//----- nvinfo : EIATTR_KPARAM_INFO
	.align		4
.L_13:
        /*0008*/ 	.byte	0x04, 0x17
        /*000a*/ 	.short	(.L_15 - .L_14)
.L_14:
        /*000c*/ 	.word	0x00000000
        /*0010*/ 	.short	0x0003
        /*0012*/ 	.short	0x0018
        /*0014*/ 	.byte	0x00, 0xf0, 0x11, 0x00


	//----- nvinfo : EIATTR_KPARAM_INFO
	.align		4
.L_15:
        /*0018*/ 	.byte	0x04, 0x17
        /*001a*/ 	.short	(.L_17 - .L_16)
.L_16:
        /*001c*/ 	.word	0x00000000
        /*0020*/ 	.short	0x0002
        /*0022*/ 	.short	0x0010
        /*0024*/ 	.byte	0x00, 0xf5, 0x21, 0x00


	//----- nvinfo : EIATTR_KPARAM_INFO
	.align		4
.L_17:
        /*0028*/ 	.byte	0x04, 0x17
        /*002a*/ 	.short	(.L_19 - .L_18)
.L_18:
        /*002c*/ 	.word	0x00000000
        /*0030*/ 	.short	0x0001
        /*0032*/ 	.short	0x0008
        /*0034*/ 	.byte	0x00, 0xf5, 0x21, 0x00


	//----- nvinfo : EIATTR_KPARAM_INFO
	.align		4
.L_19:
        /*0038*/ 	.byte	0x04, 0x17
        /*003a*/ 	.short	(.L_21 - .L_20)
.L_20:
        /*003c*/ 	.word	0x00000000
        /*0040*/ 	.short	0x0000
        /*0042*/ 	.short	0x0000
        /*0044*/ 	.byte	0x00, 0xf5, 0x21, 0x00


	//----- nvinfo : EIATTR_SPARSE_MMA_MASK
	.align		4
.L_21:
        /*0048*/ 	.byte	0x03, 0x50
        /*004a*/ 	.short	0x0000


	//----- nvinfo : EIATTR_MAXREG_COUNT
	.align		4
        /*004c*/ 	.byte	0x03, 0x1b
        /*004e*/ 	.short	0x00ff


	//----- nvinfo : EIATTR_MERCURY_ISA_VERSION
	.align		4
        /*0050*/ 	.byte	0x03, 0x5f
        /*0052*/ 	.short	0x0101


	//----- nvinfo : EIATTR_VRC_CTA_INIT_COUNT
	.align		4
        /*0054*/ 	.byte	0x02, 0x4a
	.zero		1
	.zero		1


	//----- nvinfo : EIATTR_EXIT_INSTR_OFFSETS
	.align		4
        /*0058*/ 	.byte	0x04, 0x1c
        /*005a*/ 	.short	(.L_23 - .L_22)


	//   ....[0]....
.L_22:
        /*005c*/ 	.word	0x000000d0


	//----- nvinfo : EIATTR_CBANK_PARAM_SIZE
	.align		4
.L_23:
        /*0060*/ 	.byte	0x03, 0x19
        /*0062*/ 	.short	0x001c


	//----- nvinfo : EIATTR_PARAM_CBANK
	.align		4
        /*0064*/ 	.byte	0x04, 0x0a
        /*0066*/ 	.short	(.L_25 - .L_24)
	.align		4
.L_24:
        /*0068*/ 	.word	index@(.nv.constant0._Z7AddEachPiS_S_i)
        /*006c*/ 	.short	0x0380
        /*006e*/ 	.short	0x001c


	//----- nvinfo : EIATTR_SW_WAR
	.align		4
.L_25:
        /*0070*/ 	.byte	0x04, 0x36
        /*0072*/ 	.short	(.L_27 - .L_26)
.L_26:
        /*0074*/ 	.word	0x00000008
.L_27:


//--------------------- .nv.info._Z3AddPiS_S_S_i  --------------------------
	.section	.nv.info._Z3AddPiS_S_S_i,"",@"SHT_CUDA_INFO"
	.sectionflags	@""
	.align	4


	//----- nvinfo : EIATTR_CUDA_API_VERSION
	.align		4
        /*0000*/ 	.byte	0x04, 0x37
        /*0002*/ 	.short	(.L_29 - .L_28)
.L_28:
        /*0004*/ 	.word	0x00000082


	//----- nvinfo : EIATTR_KPARAM_INFO
	.align		4
.L_29:
        /*0008*/ 	.byte	0x04, 0x17
        /*000a*/ 	.short	(.L_31 - .L_30)
.L_30:
        /*000c*/ 	.word	0x00000000
        /*0010*/ 	.short	0x0004
        /*0012*/ 	.short	0x0020
        /*0014*/ 	.byte	0x00, 0xf0, 0x11, 0x00


	//----- nvinfo : EIATTR_KPARAM_INFO
	.align		4
.L_31:
        /*0018*/ 	.byte	0x04, 0x17
        /*001a*/ 	.short	(.L_33 - .L_32)
.L_32:
        /*001c*/ 	.word	0x00000000
        /*0020*/ 	.short	0x0003
        /*0022*/ 	.short	0x0018
        /*0024*/ 	.byte	0x00, 0xf5, 0x21, 0x00


	//----- nvinfo : EIATTR_KPARAM_INFO
	.align		4
.L_33:
        /*0028*/ 	.byte	0x04, 0x17
        /*002a*/ 	.short	(.L_35 - .L_34)
.L_34:
        /*002c*/ 	.word	0x00000000
        /*0030*/ 	.short	0x0002
        /*0032*/ 	.short	0x0010
        /*0034*/ 	.byte	0x00, 0xf5, 0x21, 0x00


	//----- nvinfo : EIATTR_KPARAM_INFO
	.align		4
.L_35:
        /*0038*/ 	.byte	0x04, 0x17
        /*003a*/ 	.short	(.L_37 - .L_36)
.L_36:
        /*003c*/ 	.word	0x00000000
        /*0040*/ 	.short	0x0001
        /*0042*/ 	.short	0x0008
        /*0044*/ 	.byte	0x00, 0xf5, 0x21, 0x00


	//----- nvinfo : EIATTR_KPARAM_INFO
	.align		4
.L_37:
        /*0048*/ 	.byte	0x04, 0x17
        /*004a*/ 	.short	(.L_39 - .L_38)
.L_38:
        /*004c*/ 	.word	0x00000000
        /*0050*/ 	.short	0x0000
        /*0052*/ 	.short	0x0000
        /*0054*/ 	.byte	0x00, 0xf5, 0x21, 0x00


	//----- nvinfo : EIATTR_SPARSE_MMA_MASK
	.align		4
.L_39:
        /*0058*/ 	.byte	0x03, 0x50
        /*005a*/ 	.short	0x0000


	//----- nvinfo : EIATTR_MAXREG_COUNT
	.align		4
        /*005c*/ 	.byte	0x03, 0x1b
        /*005e*/ 	.short	0x00ff


	//----- nvinfo : EIATTR_MERCURY_ISA_VERSION
	.align		4
        /*0060*/ 	.byte	0x03, 0x5f
        /*0062*/ 	.short	0x0101


	//----- nvinfo : EIATTR_VRC_CTA_INIT_COUNT
	.align		4
        /*0064*/ 	.byte	0x02, 0x4a
	.zero		1
	.zero		1


	//----- nvinfo : EIATTR_EXIT_INSTR_OFFSETS
	.align		4
        /*0068*/ 	.byte	0x04, 0x1c
        /*006a*/ 	.short	(.L_41 - .L_40)


	//   ....[0]....
.L_40:
        /*006c*/ 	.word	0x00000040


	//   ....[1]....
        /*0070*/ 	.word	0x00000940


	//   ....[2]....
        /*0074*/ 	.word	0x00000df0


	//   ....[3]....
        /*0078*/ 	.word	0x00001130


	//   ....[4]....
        /*007c*/ 	.word	0x00001290


	//----- nvinfo : EIATTR_CBANK_PARAM_SIZE
	.align		4
.L_41:
        /*0080*/ 	.byte	0x03, 0x19
        /*0082*/ 	.short	0x0024


	//----- nvinfo : EIATTR_PARAM_CBANK
	.align		4
        /*0084*/ 	.byte	0x04, 0x0a
        /*0086*/ 	.short	(.L_43 - .L_42)
	.align		4
.L_42:
        /*0088*/ 	.word	index@(.nv.constant0._Z3AddPiS_S_S_i)
        /*008c*/ 	.short	0x0380
        /*008e*/ 	.short	0x0024


	//----- nvinfo : EIATTR_SW_WAR
	.align		4
.L_43:
        /*0090*/ 	.byte	0x04, 0x36
        /*0092*/ 	.short	(.L_45 - .L_44)
.L_44:
        /*0094*/ 	.word	0x00000008
.L_45:


//--------------------- .nv.callgraph             --------------------------
	.section	.nv.callgraph,"",@"SHT_CUDA_CALLGRAPH"
	.align	4
	.sectionentsize	8
	.align		4
        /*0000*/ 	.word	0x00000000
	.align		4
        /*0004*/ 	.word	0xffffffff
	.align		4
        /*0008*/ 	.word	0x00000000
	.align		4
        /*000c*/ 	.word	0xfffffffe
	.align		4
        /*0010*/ 	.word	0x00000000
	.align		4
        /*0014*/ 	.word	0xfffffffd
	.align		4
        /*0018*/ 	.word	0x00000000
	.align		4
        /*001c*/ 	.word	0xfffffffc


//--------------------- .text._Z7AddEachPiS_S_i   --------------------------
	.section	.text._Z7AddEachPiS_S_i,"ax",@progbits
	.align	128
        .global         _Z7AddEachPiS_S_i
        .type           _Z7AddEachPiS_S_i,@function
        .size           _Z7AddEachPiS_S_i,(.L_x_6 - _Z7AddEachPiS_S_i)
        .other          _Z7AddEachPiS_S_i,@"STO_CUDA_ENTRY STV_DEFAULT"
_Z7AddEachPiS_S_i:
.text._Z7AddEachPiS_S_i:
[----:B------:R-:W-:Y:S01]  /*0000*/  LDC R1, c[0x0][0x37c] ;  /* 0x0000df00ff017b82 */ /* 0x000fe20000000800 */
[----:B------:R-:W0:Y:S07]  /*0010*/  S2R R9, SR_TID.X ;  /* 0x0000000000097919 */ /* 0x000e2e0000002100 */
[----:B------:R-:W0:Y:S01]  /*0020*/  LDC.64 R2, c[0x0][0x380] ;  /* 0x0000e000ff027b82 */ /* 0x000e220000000a00 */
[----:B------:R-:W1:Y:S07]  /*0030*/  LDCU.64 UR4, c[0x0][0x358] ;  /* 0x00006b00ff0477ac */ /* 0x000e6e0008000a00 */
[----:B------:R-:W2:Y:S08]  /*0040*/  LDC.64 R4, c[0x0][0x388] ;  /* 0x0000e200ff047b82 */ /* 0x000eb00000000a00 */
[----:B------:R-:W3:Y:S01]  /*0050*/  LDC.64 R6, c[0x0][0x390] ;  /* 0x0000e400ff067b82 */ /* 0x000ee20000000a00 */
[----:B0-----:R-:W-:-:S04]  /*0060*/  IMAD.WIDE.U32 R2, R9, 0x4, R2 ;  /* 0x0000000409027825 */ /* 0x001fc800078e0002 */
[C---:B--2---:R-:W-:Y:S02]  /*0070*/  IMAD.WIDE.U32 R4, R9.reuse, 0x4, R4 ;  /* 0x0000000409047825 */ /* 0x044fe400078e0004 */
[----:B-1----:R-:W2:Y:S04]  /*0080*/  LDG.E R2, desc[UR4][R2.64] ;  /* 0x0000000402027981 */ /* 0x002ea8000c1e1900 */
[----:B------:R-:W2:Y:S01]  /*0090*/  LDG.E R5, desc[UR4][R4.64] ;  /* 0x0000000404057981 */ /* 0x000ea2000c1e1900 */
[----:B---3--:R-:W-:Y:S01]  /*00a0*/  IMAD.WIDE.U32 R6, R9, 0x4, R6 ;  /* 0x0000000409067825 */ /* 0x008fe200078e0006 */
[----:B--2---:R-:W-:-:S05]  /*00b0*/  IADD3 R9, PT, PT, R2, R5, RZ ;  /* 0x0000000502097210 */ /* 0x004fca0007ffe0ff */
[----:B------:R-:W-:Y:S01]  /*00c0*/  STG.E desc[UR4][R6.64], R9 ;  /* 0x0000000906007986 */ /* 0x000fe2000c101904 */
[----:B------:R-:W-:Y:S05]  /*00d0*/  EXIT ;  /* 0x000000000000794d */ /* 0x000fea0003800000 */
.L_x_0:
[----:B------:R-:W-:-:S00]  /*00e0*/  BRA `(.L_x_0) ;  /* 0xfffffffc00fc7947 */ /* 0x000fc0000383ffff */
[----:B------:R-:W-:-:S00]  /*00f0*/  NOP ;  /* 0x0000000000007918 */ /* 0x000fc00000000000 */
        /* <DEDUP_REMOVED lines=8> */
.L_x_6:


//--------------------- .text._Z3AddPiS_S_S_i     --------------------------
	.section	.text._Z3AddPiS_S_S_i,"ax",@progbits
	.align	128
        .global         _Z3AddPiS_S_S_i
        .type           _Z3AddPiS_S_S_i,@function
        .size           _Z3AddPiS_S_S_i,(.L_x_7 - _Z3AddPiS_S_S_i)
        .other          _Z3AddPiS_S_S_i,@"STO_CUDA_ENTRY STV_DEFAULT"
_Z3AddPiS_S_S_i:
.text._Z3AddPiS_S_S_i:
[----:B------:R-:W-:Y:S01]  /*0000*/  LDC R1, c[0x0][0x37c] ;  /* 0x0000df00ff017b82 */ /* 0x000fe20000000800 */
[----:B------:R-:W0:Y:S02]  /*0010*/  LDCU UR7, c[0x0][0x3a0] ;  /* 0x00007400ff0777ac */ /* 0x000e240008000800 */
[----:B0-----:R-:W-:-:S06]  /*0020*/  UISETP.GE.AND UP0, UPT, UR7, 0x1, UPT ;  /* 0x000000010700788c */ /* 0x001fcc000bf06270 */
[----:B------:R-:W-:-:S13]  /*0030*/  PLOP3.LUT P0, PT, PT, PT, UP0, 0x80, 0x8 ;  /* 0x000000000008781c */ /* 0x000fda0003f0f008 */
[----:B------:R-:W-:Y:S05]  /*0040*/  @!P0 EXIT ;  /* 0x000000000000894d */ /* 0x000fea0003800000 */
[----:B------:R-:W0:Y:S01]  /*0050*/  S2R R0, SR_TID.X ;  /* 0x0000000000007919 */ /* 0x000e220000002100 */
[----:B------:R-:W-:Y:S01]  /*0060*/  UISETP.GE.U32.AND UP0, UPT, UR7, 0x8, UPT ;  /* 0x000000080700788c */ /* 0x000fe2000bf06070 */
[----:B------:R-:W-:Y:S01]  /*0070*/  UMOV UR4, URZ ;  /* 0x000000ff00047c82 */ /* 0x000fe20008000000 */
[----:B------:R-:W1:Y:S01]  /*0080*/  LDCU.64 UR8, c[0x0][0x358] ;  /* 0x00006b00ff0877ac */ /* 0x000e620008000a00 */
[----:B0-----:R-:W-:-:S06]  /*0090*/  IMAD R2, R0, UR7, RZ ;  /* 0x0000000700027c24 */ /* 0x001fcc000f8e02ff */
[----:B-1----:R-:W-:Y:S05]  /*00a0*/  BRA.U !UP0, `(.L_x_1) ;  /* 0x00000009081c7547 */ /* 0x002fea000b800000 */
[----:B------:R-:W-:Y:S01]  /*00b0*/  IMAD.WIDE.U32 R4, R2, 0x4, RZ ;  /* 0x0000000402047825 */ /* 0x000fe200078e00ff */
[----:B------:R-:W-:Y:S01]  /*00c0*/  MOV R3, UR7 ;  /* 0x0000000700037c02 */ /* 0x000fe20008000f00 */
[----:B------:R-:W-:Y:S02]  /*00d0*/  ULOP3.LUT UR4, UR7, 0x7ffffff8, URZ, 0xc0, !UPT ;  /* 0x7ffffff807047892 */ /* 0x000fe4000f8ec0ff */
[----:B------:R-:W-:Y:S01]  /*00e0*/  MOV R11, UR7 ;  /* 0x00000007000b7c02 */ /* 0x000fe20008000f00 */
[----:B------:R-:W-:Y:S01]  /*00f0*/  IMAD.U32 R7, RZ, RZ, UR7 ;  /* 0x00000007ff077e24 */ /* 0x000fe2000f8e00ff */
[----:B------:R-:W-:Y:S01]  /*0100*/  MOV R23, UR7 ;  /* 0x0000000700177c02 */ /* 0x000fe20008000f00 */
[----:B------:R-:W-:Y:S01]  /*0110*/  IMAD.U32 R25, RZ, RZ, UR7 ;  /* 0x00000007ff197e24 */ /* 0x000fe2000f8e00ff */
[----:B------:R-:W-:Y:S01]  /*0120*/  MOV R27, UR7 ;  /* 0x00000007001b7c02 */ /* 0x000fe20008000f00 */
[--C-:B------:R-:W-:Y:S01]  /*0130*/  IMAD R6, R7, 0x6, R0.reuse ;  /* 0x0000000607067824 */ /* 0x100fe200078e0200 */
[----:B------:R-:W-:Y:S01]  /*0140*/  MOV R22, R4 ;  /* 0x0000000400167202 */ /* 0x000fe20000000f00 */
[C---:B------:R-:W-:Y:S01]  /*0150*/  IMAD.WIDE.U32 R8, R0.reuse, 0x4, RZ ;  /* 0x0000000400087825 */ /* 0x040fe200078e00ff */
[----:B------:R-:W-:Y:S01]  /*0160*/  IADD3 R4, PT, PT, R0, UR7, RZ ;  /* 0x0000000700047c10 */ /* 0x000fe2000fffe0ff */
[----:B------:R-:W-:Y:S01]  /*0170*/  USHF.L.U32 UR5, UR7, 0x3, URZ ;  /* 0x0000000307057899 */ /* 0x000fe200080006ff */
[----:B------:R-:W-:Y:S01]  /*0180*/  LEA R27, R27, R0, 0x1 ;  /* 0x000000001b1b7211 */ /* 0x000fe200078e08ff */
[--C-:B------:R-:W-:Y:S01]  /*0190*/  IMAD R3, R3, 0x7, R0.reuse ;  /* 0x0000000703037824 */ /* 0x100fe200078e0200 */
[----:B------:R-:W0:Y:S01]  /*01a0*/  LDCU.128 UR12, c[0x0][0x380] ;  /* 0x00007000ff0c77ac */ /* 0x000e220008000c00 */
[----:B------:R-:W-:-:S02]  /*01b0*/  IMAD R7, R11, 0x5, R0 ;  /* 0x000000050b077824 */ /* 0x000fc400078e0200 */
[--C-:B------:R-:W-:Y:S01]  /*01c0*/  IMAD R23, R23, 0x4, R0.reuse ;  /* 0x0000000417177824 */ /* 0x100fe200078e0200 */
[----:B------:R-:W1:Y:S01]  /*01d0*/  LDCU.128 UR16, c[0x0][0x390] ;  /* 0x00007200ff1077ac */ /* 0x000e620008000c00 */
[----:B------:R-:W-:Y:S01]  /*01e0*/  IMAD R25, R25, 0x3, R0 ;  /* 0x0000000319197824 */ /* 0x000fe200078e0200 */
[----:B------:R-:W-:-:S12]  /*01f0*/  UIADD3 UR6, UPT, UPT, -UR4, URZ, URZ ;  /* 0x000000ff04067290 */ /* 0x000fd8000fffe1ff */
.L_x_2:
[C---:B0-2---:R-:W-:Y:S01]  /*0200*/  IADD3 R10, P1, PT, R8.reuse, UR14, RZ ;  /* 0x0000000e080a7c10 */ /* 0x045fe2000ff3e0ff */
[----:B------:R-:W0:Y:S01]  /*0210*/  LDC.64 R20, c[0x0][0x380] ;  /* 0x0000e000ff147b82 */ /* 0x000e220000000a00 */
[----:B------:R-:W-:Y:S02]  /*0220*/  IADD3 R18, P0, PT, R8, UR12, RZ ;  /* 0x0000000c08127c10 */ /* 0x000fe4000ff1e0ff */
[C---:B------:R-:W-:Y:S02]  /*0230*/  IADD3.X R11, PT, PT, R9.reuse, UR15, RZ, P1, !PT ;  /* 0x0000000f090b7c10 */ /* 0x040fe40008ffe4ff */
[----:B------:R-:W-:-:S04]  /*0240*/  IADD3.X R19, PT, PT, R9, UR13, RZ, P0, !PT ;  /* 0x0000000d09137c10 */ /* 0x000fc800087fe4ff */
[----:B------:R-:W2:Y:S04]  /*0250*/  LDG.E R11, desc[UR8][R10.64] ;  /* 0x000000080a0b7981 */ /* 0x000ea8000c1e1900 */
[----:B------:R-:W2:Y:S01]  /*0260*/  LDG.E R18, desc[UR8][R18.64] ;  /* 0x0000000812127981 */ /* 0x000ea2000c1e1900 */
[----:B-1----:R-:W-:Y:S02]  /*0270*/  IADD3 R16, P0, PT, R8, UR16, RZ ;  /* 0x0000001008107c10 */ /* 0x002fe4000ff1e0ff */
[C---:B------:R-:W-:Y:S02]  /*0280*/  IADD3 R14, P1, PT, R22.reuse, UR12, RZ ;  /* 0x0000000c160e7c10 */ /* 0x040fe4000ff3e0ff */
[----:B------:R-:W-:Y:S02]  /*0290*/  IADD3 R12, P2, PT, R22, UR14, RZ ;  /* 0x0000000e160c7c10 */ /* 0x000fe4000ff5e0ff */
[----:B------:R-:W-:-:S02]  /*02a0*/  IADD3.X R17, PT, PT, R9, UR17, RZ, P0, !PT ;  /* 0x0000001109117c10 */ /* 0x000fc400087fe4ff */
[C---:B------:R-:W-:Y:S02]  /*02b0*/  IADD3.X R15, PT, PT, R5.reuse, UR13, RZ, P1, !PT ;  /* 0x0000000d050f7c10 */ /* 0x040fe40008ffe4ff */
[----:B------:R-:W-:Y:S02]  /*02c0*/  IADD3.X R13, PT, PT, R5, UR15, RZ, P2, !PT ;  /* 0x0000000f050d7c10 */ /* 0x000fe400097fe4ff */
[----:B--2---:R-:W-:Y:S02]  /*02d0*/  IADD3 R24, PT, PT, R18, R11, RZ ;  /* 0x0000000b12187210 */ /* 0x004fe40007ffe0ff */
[----:B------:R-:W1:Y:S03]  /*02e0*/  LDC.64 R18, c[0x0][0x388] ;  /* 0x0000e200ff127b82 */ /* 0x000e660000000a00 */
[----:B------:R1:W-:Y:S04]  /*02f0*/  STG.E desc[UR8][R16.64], R24 ;  /* 0x0000001810007986 */ /* 0x0003e8000c101908 */
[----:B------:R-:W2:Y:S04]  /*0300*/  LDG.E R26, desc[UR8][R14.64] ;  /* 0x000000080e1a7981 */ /* 0x000ea8000c1e1900 */
[----:B------:R-:W2:Y:S01]  /*0310*/  LDG.E R29, desc[UR8][R12.64] ;  /* 0x000000080c1d7981 */ /* 0x000ea2000c1e1900 */
[----:B------:R-:W-:-:S04]  /*0320*/  IADD3 R10, P0, PT, R22, UR18, RZ ;  /* 0x00000012160a7c10 */ /* 0x000fc8000ff1e0ff */
[----:B------:R-:W-:Y:S01]  /*0330*/  IADD3.X R11, PT, PT, R5, UR19, RZ, P0, !PT ;  /* 0x00000013050b7c10 */ /* 0x000fe200087fe4ff */
[----:B-1----:R-:W-:-:S04]  /*0340*/  IMAD.WIDE.U32 R16, R4, 0x4, R18 ;  /* 0x0000000404107825 */ /* 0x002fc800078e0012 */
[----:B--2---:R-:W-:Y:S02]  /*0350*/  IMAD.IADD R26, R26, 0x1, R29 ;  /* 0x000000011a1a7824 */ /* 0x004fe400078e021d */
[----:B0-----:R-:W-:-:S03]  /*0360*/  IMAD.WIDE.U32 R28, R4, 0x4, R20 ;  /* 0x00000004041c7825 */ /* 0x001fc600078e0014 */
[----:B------:R0:W-:Y:S04]  /*0370*/  STG.E desc[UR8][R10.64], R26 ;  /* 0x0000001a0a007986 */ /* 0x0001e8000c101908 */
[----:B------:R-:W2:Y:S04]  /*0380*/  LDG.E R28, desc[UR8][R28.64] ;  /* 0x000000081c1c7981 */ /* 0x000ea8000c1e1900 */
[----:B------:R-:W2:Y:S02]  /*0390*/  LDG.E R17, desc[UR8][R16.64] ;  /* 0x0000000810117981 */ /* 0x000ea4000c1e1900 */
[----:B--2---:R-:W-:-:S02]  /*03a0*/  IADD3 R24, PT, PT, R28, R17, RZ ;  /* 0x000000111c187210 */ /* 0x004fc40007ffe0ff */
[----:B------:R-:W1:Y:S02]  /*03b0*/  LDC.64 R16, c[0x0][0x390] ;  /* 0x0000e400ff107b82 */ /* 0x000e640000000a00 */
[----:B-1----:R-:W-:-:S05]  /*03c0*/  IMAD.WIDE.U32 R28, R4, 0x4, R16 ;  /* 0x00000004041c7825 */ /* 0x002fca00078e0010 */
[----:B------:R1:W-:Y:S04]  /*03d0*/  STG.E desc[UR8][R28.64], R24 ;  /* 0x000000181c007986 */ /* 0x0003e8000c101908 */
[----:B0-----:R-:W2:Y:S04]  /*03e0*/  LDG.E R26, desc[UR8][R12.64+0x4] ;  /* 0x000004080c1a7981 */ /* 0x001ea8000c1e1900 */
[----:B-1----:R-:W2:Y:S01]  /*03f0*/  LDG.E R24, desc[UR8][R14.64+0x4] ;  /* 0x000004080e187981 */ /* 0x002ea2000c1e1900 */
[----:B------:R-:W-:Y:S01]  /*0400*/  IMAD.WIDE.U32 R28, R27, 0x4, R20 ;  /* 0x000000041b1c7825 */ /* 0x000fe200078e0014 */
[----:B--2---:R-:W-:-:S05]  /*0410*/  IADD3 R24, PT, PT, R24, R26, RZ ;  /* 0x0000001a18187210 */ /* 0x004fca0007ffe0ff */
[----:B------:R0:W-:Y:S04]  /*0420*/  STG.E desc[UR8][R10.64+0x4], R24 ;  /* 0x000004180a007986 */ /* 0x0001e8000c101908 */
[----:B------:R1:W2:Y:S02]  /*0430*/  LDG.E R26, desc[UR8][R28.64] ;  /* 0x000000081c1a7981 */ /* 0x0002a4000c1e1900 */
[----:B-1----:R-:W-:-:S06]  /*0440*/  IMAD.WIDE.U32 R28, R27, 0x4, R18 ;  /* 0x000000041b1c7825 */ /* 0x002fcc00078e0012 */
[----:B------:R-:W2:Y:S02]  /*0450*/  LDG.E R29, desc[UR8][R28.64] ;  /* 0x000000081c1d7981 */ /* 0x000ea4000c1e1900 */
[----:B--2---:R-:W-:Y:S02]  /*0460*/  IMAD.IADD R26, R26, 0x1, R29 ;  /* 0x000000011a1a7824 */ /* 0x004fe400078e021d */
[----:B------:R-:W-:-:S05]  /*0470*/  IMAD.WIDE.U32 R28, R27, 0x4, R16 ;  /* 0x000000041b1c7825 */ /* 0x000fca00078e0010 */
[----:B------:R1:W-:Y:S04]  /*0480*/  STG.E desc[UR8][R28.64], R26 ;  /* 0x0000001a1c007986 */ /* 0x0003e8000c101908 */
[----:B0-----:R-:W2:Y:S04]  /*0490*/  LDG.E R24, desc[UR8][R14.64+0x8] ;  /* 0x000008080e187981 */ /* 0x001ea8000c1e1900 */
[----:B-1----:R-:W2:Y:S01]  /*04a0*/  LDG.E R26, desc[UR8][R12.64+0x8] ;  /* 0x000008080c1a7981 */ /* 0x002ea2000c1e1900 */
[----:B------:R-:W-:Y:S01]  /*04b0*/  IMAD.WIDE.U32 R28, R25, 0x4, R20 ;  /* 0x00000004191c7825 */ /* 0x000fe200078e0014 */
[----:B--2---:R-:W-:-:S05]  /*04c0*/  IADD3 R24, PT, PT, R24, R26, RZ ;  /* 0x0000001a18187210 */ /* 0x004fca0007ffe0ff */
[----:B------:R0:W-:Y:S04]  /*04d0*/  STG.E desc[UR8][R10.64+0x8], R24 ;  /* 0x000008180a007986 */ /* 0x0001e8000c101908 */
[----:B0-----:R0:W2:Y:S02]  /*04e0*/  LDG.E R24, desc[UR8][R28.64] ;  /* 0x000000081c187981 */ /* 0x0010a4000c1e1900 */
[----:B0-----:R-:W-:-:S05]  /*04f0*/  IMAD.WIDE.U32 R28, R25, 0x4, R18 ;  /* 0x00000004191c7825 */ /* 0x001fca00078e0012 */
[----:B------:R0:W2:Y:S02]  /*0500*/  LDG.E R26, desc[UR8][R28.64] ;  /* 0x000000081c1a7981 */ /* 0x0000a4000c1e1900 */
[----:B0-----:R-:W-:Y:S01]  /*0510*/  IMAD.WIDE.U32 R28, R25, 0x4, R16 ;  /* 0x00000004191c7825 */ /* 0x001fe200078e0010 */
[----:B--2---:R-:W-:-:S05]  /*0520*/  IADD3 R24, PT, PT, R24, R26, RZ ;  /* 0x0000001a18187210 */ /* 0x004fca0007ffe0ff */
[----:B------:R0:W-:Y:S04]  /*0530*/  STG.E desc[UR8][R28.64], R24 ;  /* 0x000000181c007986 */ /* 0x0001e8000c101908 */
[----:B------:R-:W2:Y:S04]  /*0540*/  LDG.E R26, desc[UR8][R14.64+0xc] ;  /* 0x00000c080e1a7981 */ /* 0x000ea8000c1e1900 */
[----:B0-----:R-:W2:Y:S01]  /*0550*/  LDG.E R24, desc[UR8][R12.64+0xc] ;  /* 0x00000c080c187981 */ /* 0x001ea2000c1e1900 */
[----:B------:R-:W-:-:S04]  /*0560*/  IMAD.WIDE.U32 R28, R23, 0x4, R20 ;  /* 0x00000004171c7825 */ /* 0x000fc800078e0014 */
[----:B--2---:R-:W-:-:S05]  /*0570*/  IMAD.IADD R26, R26, 0x1, R24 ;  /* 0x000000011a1a7824 */ /* 0x004fca00078e0218 */
[----:B------:R0:W-:Y:S04]  /*0580*/  STG.E desc[UR8][R10.64+0xc], R26 ;  /* 0x00000c1a0a007986 */ /* 0x0001e8000c101908 */
[----:B------:R1:W2:Y:S02]  /*0590*/  LDG.E R24, desc[UR8][R28.64] ;  /* 0x000000081c187981 */ /* 0x0002a4000c1e1900 */
[----:B-1----:R-:W-:-:S05]  /*05a0*/  IMAD.WIDE.U32 R28, R23, 0x4, R18 ;  /* 0x00000004171c7825 */ /* 0x002fca00078e0012 */
[----:B0-----:R0:W2:Y:S02]  /*05b0*/  LDG.E R26, desc[UR8][R28.64] ;  /* 0x000000081c1a7981 */ /* 0x0010a4000c1e1900 */
[----:B0-----:R-:W-:Y:S01]  /*05c0*/  IMAD.WIDE.U32 R28, R23, 0x4, R16 ;  /* 0x00000004171c7825 */ /* 0x001fe200078e0010 */
[----:B--2---:R-:W-:-:S05]  /*05d0*/  IADD3 R24, PT, PT, R24, R26, RZ ;  /* 0x0000001a18187210 */ /* 0x004fca0007ffe0ff */
[----:B------:R0:W-:Y:S04]  /*05e0*/  STG.E desc[UR8][R28.64], R24 ;  /* 0x000000181c007986 */ /* 0x0001e8000c101908 */
[----:B------:R-:W2:Y:S04]  /*05f0*/  LDG.E R26, desc[UR8][R12.64+0x10] ;  /* 0x000010080c1a7981 */ /* 0x000ea8000c1e1900 */
[----:B0-----:R-:W2:Y:S01]  /*0600*/  LDG.E R24, desc[UR8][R14.64+0x10] ;  /* 0x000010080e187981 */ /* 0x001ea2000c1e1900 */
        /* <DEDUP_REMOVED lines=23> */
[----:B------:R-:W-:-:S04]  /*0780*/  IMAD.WIDE.U32 R18, R3, 0x4, R18 ;  /* 0x0000000403127825 */ /* 0x000fc800078e0012 */
[----:B--2---:R-:W-:-:S05]  /*0790*/  IMAD.IADD R29, R26, 0x1, R24 ;  /* 0x000000011a1d7824 */ /* 0x004fca00078e0218 */
[----:B------:R2:W-:Y:S04]  /*07a0*/  STG.E desc[UR8][R10.64+0x18], R29 ;  /* 0x0000181d0a007986 */ /* 0x0005e8000c101908 */
[----:B------:R-:W3:Y:S04]  /*07b0*/  LDG.E R20, desc[UR8][R20.64] ;  /* 0x0000000814147981 */ /* 0x000ee8000c1e1900 */
[----:B------:R-:W3:Y:S01]  /*07c0*/  LDG.E R19, desc[UR8][R18.64] ;  /* 0x0000000812137981 */ /* 0x000ee2000c1e1900 */
[----:B------:R-:W-:Y:S01]  /*07d0*/  IMAD.WIDE.U32 R16, R3, 0x4, R16 ;  /* 0x0000000403107825 */ /* 0x000fe200078e0010 */
[----:B---3--:R-:W-:-:S05]  /*07e0*/  IADD3 R26, PT, PT, R20, R19, RZ ;  /* 0x00000013141a7210 */ /* 0x008fca0007ffe0ff */
[----:B------:R2:W-:Y:S04]  /*07f0*/  STG.E desc[UR8][R16.64], R26 ;  /* 0x0000001a10007986 */ /* 0x0005e8000c101908 */
[----:B------:R-:W3:Y:S04]  /*0800*/  LDG.E R14, desc[UR8][R14.64+0x1c] ;  /* 0x00001c080e0e7981 */ /* 0x000ee8000c1e1900 */
[----:B------:R-:W3:Y:S01]  /*0810*/  LDG.E R13, desc[UR8][R12.64+0x1c] ;  /* 0x00001c080c0d7981 */ /* 0x000ee2000c1e1900 */
[----:B------:R-:W-:-:S04]  /*0820*/  UIADD3 UR6, UPT, UPT, UR6, 0x8, URZ ;  /* 0x0000000806067890 */ /* 0x000fc8000fffe0ff */
[----:B------:R-:W-:Y:S01]  /*0830*/  UISETP.NE.AND UP0, UPT, UR6, URZ, UPT ;  /* 0x000000ff0600728c */ /* 0x000fe2000bf05270 */
[----:B------:R-:W-:Y:S02]  /*0840*/  MOV R28, UR5 ;  /* 0x00000005001c7c02 */ /* 0x000fe40008000f00 */
[----:B------:R-:W-:Y:S01]  /*0850*/  IADD3 R22, P0, PT, R22, 0x20, RZ ;  /* 0x0000002016167810 */ /* 0x000fe20007f1e0ff */
[----:B------:R-:W-:Y:S01]  /*0860*/  VIADD R23, R23, UR5 ;  /* 0x0000000517177c36 */ /* 0x000fe20008000000 */
[----:B------:R-:W-:Y:S01]  /*0870*/  IADD3 R3, PT, PT, R3, UR5, RZ ;  /* 0x0000000503037c10 */ /* 0x000fe2000fffe0ff */
[----:B------:R-:W-:Y:S01]  /*0880*/  IMAD.WIDE.U32 R8, R28, 0x4, R8 ;  /* 0x000000041c087825 */ /* 0x000fe200078e0008 */
[----:B------:R-:W-:Y:S02]  /*0890*/  IADD3 R6, PT, PT, R6, UR5, RZ ;  /* 0x0000000506067c10 */ /* 0x000fe4000fffe0ff */
[----:B------:R-:W-:Y:S01]  /*08a0*/  IADD3 R7, PT, PT, R7, UR5, RZ ;  /* 0x0000000507077c10 */ /* 0x000fe2000fffe0ff */
[----:B------:R-:W-:Y:S01]  /*08b0*/  IMAD.X R5, RZ, RZ, R5, P0 ;  /* 0x000000ffff057224 */ /* 0x000fe200000e0605 */
[----:B------:R-:W-:-:S02]  /*08c0*/  IADD3 R25, PT, PT, R25, UR5, RZ ;  /* 0x0000000519197c10 */ /* 0x000fc4000fffe0ff */
[----:B------:R-:W-:Y:S02]  /*08d0*/  IADD3 R27, PT, PT, R27, UR5, RZ ;  /* 0x000000051b1b7c10 */ /* 0x000fe4000fffe0ff */
[----:B------:R-:W-:Y:S02]  /*08e0*/  IADD3 R4, PT, PT, R4, UR5, RZ ;  /* 0x0000000504047c10 */ /* 0x000fe4000fffe0ff */
[----:B---3--:R-:W-:-:S05]  /*08f0*/  IADD3 R24, PT, PT, R14, R13, RZ ;  /* 0x0000000d0e187210 */ /* 0x008fca0007ffe0ff */
[----:B------:R2:W-:Y:S01]  /*0900*/  STG.E desc[UR8][R10.64+0x1c], R24 ;  /* 0x00001c180a007986 */ /* 0x0005e2000c101908 */
[----:B------:R-:W-:Y:S05]  /*0910*/  BRA.U UP0, `(.L_x_2) ;  /* 0xfffffff900387547 */ /* 0x000fea000b83ffff */
.L_x_1:
[----:B------:R-:W-:-:S06]  /*0920*/  ULOP3.LUT UR5, UR7, 0x7, URZ, 0xc0, !UPT ;  /* 0x0000000707057892 */ /* 0x000fcc000f8ec0ff */
[----:B------:R-:W-:-:S13]  /*0930*/  ISETP.NE.AND P0, PT, RZ, UR5, PT ;  /* 0x00000005ff007c0c */ /* 0x000fda000bf05270 */
[----:B------:R-:W-:Y:S05]  /*0940*/  @!P0 EXIT ;  /* 0x000000000000894d */ /* 0x000fea0003800000 */
[----:B------:R-:W-:Y:S02]  /*0950*/  UISETP.GE.U32.AND UP0, UPT, UR5, 0x4, UPT ;  /* 0x000000040500788c */ /* 0x000fe4000bf06070 */
[----:B------:R-:W-:-:S07]  /*0960*/  ULOP3.LUT UR5, UR7, 0x3, URZ, 0xc0, !UPT ;  /* 0x0000000307057892 */ /* 0x000fce000f8ec0ff */
[----:B------:R-:W-:Y:S05]  /*0970*/  BRA.U !UP0, `(.L_x_3) ;  /* 0x0000000508187547 */ /* 0x000fea000b800000 */
[----:B------:R-:W2:Y:S01]  /*0980*/  LDC.64 R6, c[0x0][0x380] ;  /* 0x0000e000ff067b82 */ /* 0x000ea20000000a00 */
[----:B------:R-:W-:-:S07]  /*0990*/  IMAD.U32 R3, RZ, RZ, UR4 ;  /* 0x00000004ff037e24 */ /* 0x000fce000f8e00ff */
[----:B------:R-:W0:Y:S01]  /*09a0*/  LDC.64 R4, c[0x0][0x388] ;  /* 0x0000e200ff047b82 */ /* 0x000e220000000a00 */
[----:B------:R-:W-:-:S07]  /*09b0*/  IMAD R3, R3, UR7, R0 ;  /* 0x0000000703037c24 */ /* 0x000fce000f8e0200 */
[----:B------:R-:W1:Y:S01]  /*09c0*/  LDC.64 R8, c[0x0][0x390] ;  /* 0x0000e400ff087b82 */ /* 0x000e620000000a00 */
[----:B------:R-:W-:Y:S01]  /*09d0*/  IADD3 R23, PT, PT, R2, UR4, RZ ;  /* 0x0000000402177c10 */ /* 0x000fe2000fffe0ff */
[----:B------:R-:W3:Y:S01]  /*09e0*/  LDCU.128 UR12, c[0x0][0x380] ;  /* 0x00007000ff0c77ac */ /* 0x000ee20008000c00 */
[----:B------:R-:W4:Y:S01]  /*09f0*/  LDCU.64 UR10, c[0x0][0x398] ;  /* 0x00007300ff0a77ac */ /* 0x000f220008000a00 */
[----:B--2---:R-:W-:-:S04]  /*0a00*/  IMAD.WIDE.U32 R10, R3, 0x4, R6 ;  /* 0x00000004030a7825 */ /* 0x004fc800078e0006 */
[----:B------:R-:W2:Y:S02]  /*0a10*/  LDC.64 R20, c[0x0][0x398] ;  /* 0x0000e600ff147b82 */ /* 0x000ea40000000a00 */
[----:B------:R-:W5:Y:S01]  /*0a20*/  LDG.E R10, desc[UR8][R10.64] ;  /* 0x000000080a0a7981 */ /* 0x000f62000c1e1900 */
[----:B0-----:R-:W-:-:S06]  /*0a30*/  IMAD.WIDE.U32 R12, R3, 0x4, R4 ;  /* 0x00000004030c7825 */ /* 0x001fcc00078e0004 */
[----:B------:R-:W5:Y:S01]  /*0a40*/  LDG.E R13, desc[UR8][R12.64] ;  /* 0x000000080c0d7981 */ /* 0x000f62000c1e1900 */
[----:B------:R-:W-:-:S04]  /*0a50*/  IMAD.WIDE.U32 R16, R23, 0x4, R6 ;  /* 0x0000000417107825 */ /* 0x000fc800078e0006 */
[----:B-1----:R-:W-:-:S04]  /*0a60*/  IMAD.WIDE.U32 R14, R3, 0x4, R8 ;  /* 0x00000004030e7825 */ /* 0x002fc800078e0008 */
[----:B------:R-:W-:Y:S01]  /*0a70*/  IMAD.WIDE.U32 R18, R23, 0x4, R4 ;  /* 0x0000000417127825 */ /* 0x000fe200078e0004 */
[----:B-----5:R-:W-:-:S05]  /*0a80*/  IADD3 R27, PT, PT, R10, R13, RZ ;  /* 0x0000000d0a1b7210 */ /* 0x020fca0007ffe0ff */
[----:B------:R0:W-:Y:S04]  /*0a90*/  STG.E desc[UR8][R14.64], R27 ;  /* 0x0000001b0e007986 */ /* 0x0001e8000c101908 */
[----:B------:R-:W5:Y:S04]  /*0aa0*/  LDG.E R16, desc[UR8][R16.64] ;  /* 0x0000000810107981 */ /* 0x000f68000c1e1900 */
[----:B------:R-:W5:Y:S01]  /*0ab0*/  LDG.E R19, desc[UR8][R18.64] ;  /* 0x0000000812137981 */ /* 0x000f62000c1e1900 */
[----:B------:R-:W-:Y:S01]  /*0ac0*/  IADD3 R3, PT, PT, R3, UR7, RZ ;  /* 0x0000000703037c10 */ /* 0x000fe2000fffe0ff */
[----:B--2---:R-:W-:-:S04]  /*0ad0*/  IMAD.WIDE.U32 R20, R23, 0x4, R20 ;  /* 0x0000000417147825 */ /* 0x004fc800078e0014 */
[----:B------:R-:W-:-:S04]  /*0ae0*/  IMAD.WIDE.U32 R22, R3, 0x4, R6 ;  /* 0x0000000403167825 */ /* 0x000fc800078e0006 */
[----:B------:R-:W-:-:S04]  /*0af0*/  IMAD.WIDE.U32 R24, R3, 0x4, R4 ;  /* 0x0000000403187825 */ /* 0x000fc800078e0004 */
[----:B-----5:R-:W-:-:S05]  /*0b00*/  IMAD.IADD R29, R16, 0x1, R19 ;  /* 0x00000001101d7824 */ /* 0x020fca00078e0213 */
[----:B------:R1:W-:Y:S04]  /*0b10*/  STG.E desc[UR8][R20.64], R29 ;  /* 0x0000001d14007986 */ /* 0x0003e8000c101908 */
[----:B------:R-:W2:Y:S04]  /*0b20*/  LDG.E R22, desc[UR8][R22.64] ;  /* 0x0000000816167981 */ /* 0x000ea8000c1e1900 */
[----:B------:R-:W2:Y:S01]  /*0b30*/  LDG.E R25, desc[UR8][R24.64] ;  /* 0x0000000818197981 */ /* 0x000ea2000c1e1900 */
[----:B0-----:R-:W-:-:S04]  /*0b40*/  IADD3 R15, P0, PT, R2, UR4, RZ ;  /* 0x00000004020f7c10 */ /* 0x001fc8000ff1e0ff */
[----:B------:R-:W-:Y:S02]  /*0b50*/  IADD3.X R10, PT, PT, RZ, RZ, RZ, P0, !PT ;  /* 0x000000ffff0a7210 */ /* 0x000fe400007fe4ff */
[C---:B------:R-:W-:Y:S02]  /*0b60*/  SHF.L.U32 R14, R15.reuse, 0x2, RZ ;  /* 0x000000020f0e7819 */ /* 0x040fe400000006ff */
[----:B------:R-:W-:Y:S02]  /*0b70*/  SHF.L.U64.HI R15, R15, 0x2, R10 ;  /* 0x000000020f0f7819 */ /* 0x000fe4000001020a */
[C---:B---3--:R-:W-:Y:S02]  /*0b80*/  IADD3 R12, P0, PT, R14.reuse, UR12, RZ ;  /* 0x0000000c0e0c7c10 */ /* 0x048fe4000ff1e0ff */
[----:B------:R-:W-:Y:S01]  /*0b90*/  IADD3 R10, P1, PT, R14, UR14, RZ ;  /* 0x0000000e0e0a7c10 */ /* 0x000fe2000ff3e0ff */
[----:B------:R-:W-:Y:S01]  /*0ba0*/  IMAD.WIDE.U32 R16, R3, 0x4, R8 ;  /* 0x0000000403107825 */ /* 0x000fe200078e0008 */
[----:B------:R-:W-:-:S02]  /*0bb0*/  IADD3.X R13, PT, PT, R15, UR13, RZ, P0, !PT ;  /* 0x0000000d0f0d7c10 */ /* 0x000fc400087fe4ff */
[----:B------:R-:W-:Y:S02]  /*0bc0*/  IADD3.X R11, PT, PT, R15, UR15, RZ, P1, !PT ;  /* 0x0000000f0f0b7c10 */ /* 0x000fe40008ffe4ff */
[----:B--2---:R-:W-:-:S05]  /*0bd0*/  IADD3 R23, PT, PT, R22, R25, RZ ;  /* 0x0000001916177210 */ /* 0x004fca0007ffe0ff */
[----:B------:R0:W-:Y:S04]  /*0be0*/  STG.E desc[UR8][R16.64], R23 ;  /* 0x0000001710007986 */ /* 0x0001e8000c101908 */
[----:B------:R-:W2:Y:S04]  /*0bf0*/  LDG.E R18, desc[UR8][R12.64+0x4] ;  /* 0x000004080c127981 */ /* 0x000ea8000c1e1900 */
[----:B------:R-:W2:Y:S01]  /*0c00*/  LDG.E R19, desc[UR8][R10.64+0x4] ;  /* 0x000004080a137981 */ /* 0x000ea2000c1e1900 */
[----:B----4-:R-:W-:Y:S01]  /*0c10*/  IADD3 R14, P0, PT, R14, UR10, RZ ;  /* 0x0000000a0e0e7c10 */ /* 0x010fe2000ff1e0ff */
[----:B------:R-:W-:-:S03]  /*0c20*/  VIADD R3, R3, UR7 ;  /* 0x0000000703037c36 */ /* 0x000fc60008000000 */
[----:B------:R-:W-:Y:S01]  /*0c30*/  IADD3.X R15, PT, PT, R15, UR11, RZ, P0, !PT ;  /* 0x0000000b0f0f7c10 */ /* 0x000fe200087fe4ff */
[----:B-1----:R-:W-:Y:S01]  /*0c40*/  IMAD.WIDE.U32 R20, R3, 0x4, R4 ;  /* 0x0000000403147825 */ /* 0x002fe200078e0004 */
[----:B--2---:R-:W-:-:S03]  /*0c50*/  IADD3 R25, PT, PT, R18, R19, RZ ;  /* 0x0000001312197210 */ /* 0x004fc60007ffe0ff */
[C---:B------:R-:W-:Y:S02]  /*0c60*/  IMAD.WIDE.U32 R18, R3.reuse, 0x4, R6 ;  /* 0x0000000403127825 */ /* 0x040fe400078e0006 */
[----:B------:R-:W-:Y:S04]  /*0c70*/  STG.E desc[UR8][R14.64+0x4], R25 ;  /* 0x000004190e007986 */ /* 0x000fe8000c101908 */
[----:B------:R-:W2:Y:S04]  /*0c80*/  LDG.E R18, desc[UR8][R18.64] ;  /* 0x0000000812127981 */ /* 0x000ea8000c1e1900 */
[----:B------:R-:W2:Y:S01]  /*0c90*/  LDG.E R21, desc[UR8][R20.64] ;  /* 0x0000000814157981 */ /* 0x000ea2000c1e1900 */
[----:B0-----:R-:W-:Y:S01]  /*0ca0*/  IMAD.WIDE.U32 R16, R3, 0x4, R8 ;  /* 0x0000000403107825 */ /* 0x001fe200078e0008 */
[----:B--2---:R-:W-:-:S05]  /*0cb0*/  IADD3 R23, PT, PT, R18, R21, RZ ;  /* 0x0000001512177210 */ /* 0x004fca0007ffe0ff */
[----:B------:R0:W-:Y:S04]  /*0cc0*/  STG.E desc[UR8][R16.64], R23 ;  /* 0x0000001710007986 */ /* 0x0001e8000c101908 */
[----:B------:R-:W2:Y:S04]  /*0cd0*/  LDG.E R22, desc[UR8][R12.64+0x8] ;  /* 0x000008080c167981 */ /* 0x000ea8000c1e1900 */
[----:B------:R-:W2:Y:S01]  /*0ce0*/  LDG.E R27, desc[UR8][R10.64+0x8] ;  /* 0x000008080a1b7981 */ /* 0x000ea2000c1e1900 */
[----:B------:R-:W-:-:S05]  /*0cf0*/  IADD3 R3, PT, PT, R3, UR7, RZ ;  /* 0x0000000703037c10 */ /* 0x000fca000fffe0ff */
[----:B------:R-:W-:-:S04]  /*0d00*/  IMAD.WIDE.U32 R6, R3, 0x4, R6 ;  /* 0x0000000403067825 */ /* 0x000fc800078e0006 */
[----:B------:R-:W-:-:S04]  /*0d10*/  IMAD.WIDE.U32 R4, R3, 0x4, R4 ;  /* 0x0000000403047825 */ /* 0x000fc800078e0004 */
[----:B--2---:R-:W-:-:S05]  /*0d20*/  IMAD.IADD R27, R22, 0x1, R27 ;  /* 0x00000001161b7824 */ /* 0x004fca00078e021b */
[----:B------:R1:W-:Y:S04]  /*0d30*/  STG.E desc[UR8][R14.64+0x8], R27 ;  /* 0x0000081b0e007986 */ /* 0x0003e8000c101908 */
[----:B------:R-:W2:Y:S04]  /*0d40*/  LDG.E R6, desc[UR8][R6.64] ;  /* 0x0000000806067981 */ /* 0x000ea8000c1e1900 */
[----:B------:R-:W2:Y:S01]  /*0d50*/  LDG.E R5, desc[UR8][R4.64] ;  /* 0x0000000804057981 */ /* 0x000ea2000c1e1900 */
[----:B------:R-:W-:Y:S01]  /*0d60*/  IMAD.WIDE.U32 R8, R3, 0x4, R8 ;  /* 0x0000000403087825 */ /* 0x000fe200078e0008 */
[----:B--2---:R-:W-:-:S05]  /*0d70*/  IADD3 R3, PT, PT, R6, R5, RZ ;  /* 0x0000000506037210 */ /* 0x004fca0007ffe0ff */
[----:B------:R1:W-:Y:S04]  /*0d80*/  STG.E desc[UR8][R8.64], R3 ;  /* 0x0000000308007986 */ /* 0x0003e8000c101908 */
[----:B------:R-:W0:Y:S04]  /*0d90*/  LDG.E R12, desc[UR8][R12.64+0xc] ;  /* 0x00000c080c0c7981 */ /* 0x000e28000c1e1900 */
[----:B------:R-:W0:Y:S01]  /*0da0*/  LDG.E R11, desc[UR8][R10.64+0xc] ;  /* 0x00000c080a0b7981 */ /* 0x000e22000c1e1900 */
[----:B------:R-:W-:Y:S01]  /*0db0*/  UIADD3 UR4, UPT, UPT, UR4, 0x4, URZ ;  /* 0x0000000404047890 */ /* 0x000fe2000fffe0ff */
[----:B0-----:R-:W-:-:S05]  /*0dc0*/  IADD3 R17, PT, PT, R12, R11, RZ ;  /* 0x0000000b0c117210 */ /* 0x001fca0007ffe0ff */
[----:B------:R1:W-:Y:S06]  /*0dd0*/  STG.E desc[UR8][R14.64+0xc], R17 ;  /* 0x00000c110e007986 */ /* 0x0003ec000c101908 */
.L_x_3:
[----:B------:R-:W-:-:S13]  /*0de0*/  ISETP.NE.AND P0, PT, RZ, UR5, PT ;  /* 0x00000005ff007c0c */ /* 0x000fda000bf05270 */
[----:B------:R-:W-:Y:S05]  /*0df0*/  @!P0 EXIT ;  /* 0x000000000000894d */ /* 0x000fea0003800000 */
[----:B------:R-:W-:-:S09]  /*0e00*/  UISETP.NE.AND UP0, UPT, UR5, 0x1, UPT ;  /* 0x000000010500788c */ /* 0x000fd2000bf05270 */
[----:B------:R-:W-:Y:S05]  /*0e10*/  BRA.U !UP0, `(.L_x_4) ;  /* 0x0000000108b87547 */ /* 0x000fea000b800000 */
[----:B-1----:R-:W2:Y:S01]  /*0e20*/  LDC.64 R8, c[0x0][0x380] ;  /* 0x0000e000ff087b82 */ /* 0x002ea20000000a00 */
[----:B------:R-:W-:-:S07]  /*0e30*/  MOV R3, UR4 ;  /* 0x0000000400037c02 */ /* 0x000fce0008000f00 */
[----:B------:R-:W0:Y:S01]  /*0e40*/  LDC.64 R6, c[0x0][0x388] ;  /* 0x0000e200ff067b82 */ /* 0x000e220000000a00 */
[----:B------:R-:W-:Y:S01]  /*0e50*/  IMAD R3, R3, UR7, R0 ;  /* 0x0000000703037c24 */ /* 0x000fe2000f8e0200 */
[----:B------:R-:W1:Y:S06]  /*0e60*/  LDCU.128 UR12, c[0x0][0x380] ;  /* 0x00007000ff0c77ac */ /* 0x000e6c0008000c00 */
[----:B------:R-:W3:Y:S01]  /*0e70*/  LDC.64 R4, c[0x0][0x390] ;  /* 0x0000e400ff047b82 */ /* 0x000ee20000000a00 */
[----:B------:R-:W-:Y:S01]  /*0e80*/  VIADD R23, R2, UR4 ;  /* 0x0000000402177c36 */ /* 0x000fe20008000000 */
[----:B------:R-:W4:Y:S01]  /*0e90*/  LDCU.64 UR10, c[0x0][0x398] ;  /* 0x00007300ff0a77ac */ /* 0x000f220008000a00 */
[----:B--2---:R-:W-:-:S06]  /*0ea0*/  IMAD.WIDE.U32 R10, R3, 0x4, R8 ;  /* 0x00000004030a7825 */ /* 0x004fcc00078e0008 */
[----:B------:R-:W2:Y:S01]  /*0eb0*/  LDG.E R10, desc[UR8][R10.64] ;  /* 0x000000080a0a7981 */ /* 0x000ea2000c1e1900 */
[----:B0-----:R-:W-:-:S06]  /*0ec0*/  IMAD.WIDE.U32 R12, R3, 0x4, R6 ;  /* 0x00000004030c7825 */ /* 0x001fcc00078e0006 */
[----:B------:R-:W2:Y:S01]  /*0ed0*/  LDG.E R13, desc[UR8][R12.64] ;  /* 0x000000080c0d7981 */ /* 0x000ea2000c1e1900 */
[----:B------:R-:W-:-:S04]  /*0ee0*/  IMAD.WIDE.U32 R16, R23, 0x4, R8 ;  /* 0x0000000417107825 */ /* 0x000fc800078e0008 */
[----:B---3--:R-:W-:-:S04]  /*0ef0*/  IMAD.WIDE.U32 R14, R3, 0x4, R4 ;  /* 0x00000004030e7825 */ /* 0x008fc800078e0004 */
[----:B------:R-:W-:Y:S01]  /*0f00*/  IMAD.WIDE.U32 R18, R23, 0x4, R6 ;  /* 0x0000000417127825 */ /* 0x000fe200078e0006 */
[----:B--2---:R-:W-:Y:S02]  /*0f10*/  IADD3 R21, PT, PT, R10, R13, RZ ;  /* 0x0000000d0a157210 */ /* 0x004fe40007ffe0ff */
[----:B------:R-:W0:Y:S03]  /*0f20*/  LDC.64 R10, c[0x0][0x398] ;  /* 0x0000e600ff0a7b82 */ /* 0x000e260000000a00 */
[----:B------:R1:W-:Y:S04]  /*0f30*/  STG.E desc[UR8][R14.64], R21 ;  /* 0x000000150e007986 */ /* 0x0003e8000c101908 */
[----:B------:R-:W2:Y:S04]  /*0f40*/  LDG.E R16, desc[UR8][R16.64] ;  /* 0x0000000810107981 */ /* 0x000ea8000c1e1900 */
[----:B------:R-:W2:Y:S01]  /*0f50*/  LDG.E R19, desc[UR8][R18.64] ;  /* 0x0000000812137981 */ /* 0x000ea2000c1e1900 */
[----:B------:R-:W-:-:S05]  /*0f60*/  IADD3 R3, PT, PT, R3, UR7, RZ ;  /* 0x0000000703037c10 */ /* 0x000fca000fffe0ff */
[----:B------:R-:W-:-:S04]  /*0f70*/  IMAD.WIDE.U32 R8, R3, 0x4, R8 ;  /* 0x0000000403087825 */ /* 0x000fc800078e0008 */
[----:B------:R-:W-:-:S04]  /*0f80*/  IMAD.WIDE.U32 R6, R3, 0x4, R6 ;  /* 0x0000000403067825 */ /* 0x000fc800078e0006 */
[----:B0-----:R-:W-:Y:S01]  /*0f90*/  IMAD.WIDE.U32 R10, R23, 0x4, R10 ;  /* 0x00000004170a7825 */ /* 0x001fe200078e000a */
[----:B--2---:R-:W-:-:S05]  /*0fa0*/  IADD3 R23, PT, PT, R16, R19, RZ ;  /* 0x0000001310177210 */ /* 0x004fca0007ffe0ff */
[----:B------:R0:W-:Y:S04]  /*0fb0*/  STG.E desc[UR8][R10.64], R23 ;  /* 0x000000170a007986 */ /* 0x0001e8000c101908 */
[----:B------:R-:W2:Y:S04]  /*0fc0*/  LDG.E R8, desc[UR8][R8.64] ;  /* 0x0000000808087981 */ /* 0x000ea8000c1e1900 */
[----:B------:R-:W2:Y:S01]  /*0fd0*/  LDG.E R7, desc[UR8][R6.64] ;  /* 0x0000000806077981 */ /* 0x000ea2000c1e1900 */
[----:B------:R-:W-:-:S04]  /*0fe0*/  IADD3 R12, P0, PT, R2, UR4, RZ ;  /* 0x00000004020c7c10 */ /* 0x000fc8000ff1e0ff */
[----:B------:R-:W-:Y:S01]  /*0ff0*/  SHF.L.U32 R17, R12, 0x2, RZ ;  /* 0x000000020c117819 */ /* 0x000fe200000006ff */
[----:B------:R-:W-:-:S03]  /*1000*/  IMAD.X R13, RZ, RZ, RZ, P0 ;  /* 0x000000ffff0d7224 */ /* 0x000fc600000e06ff */
[C---:B-1----:R-:W-:Y:S02]  /*1010*/  IADD3 R14, P1, PT, R17.reuse, UR14, RZ ;  /* 0x0000000e110e7c10 */ /* 0x042fe4000ff3e0ff */
[----:B------:R-:W-:Y:S02]  /*1020*/  SHF.L.U64.HI R16, R12, 0x2, R13 ;  /* 0x000000020c107819 */ /* 0x000fe4000001020d */
[----:B------:R-:W-:Y:S01]  /*1030*/  IADD3 R12, P0, PT, R17, UR12, RZ ;  /* 0x0000000c110c7c10 */ /* 0x000fe2000ff1e0ff */
[----:B------:R-:W-:Y:S01]  /*1040*/  IMAD.WIDE.U32 R4, R3, 0x4, R4 ;  /* 0x0000000403047825 */ /* 0x000fe200078e0004 */
[C---:B------:R-:W-:Y:S02]  /*1050*/  IADD3.X R15, PT, PT, R16.reuse, UR15, RZ, P1, !PT ;  /* 0x0000000f100f7c10 */ /* 0x040fe40008ffe4ff */
[----:B------:R-:W-:Y:S02]  /*1060*/  IADD3.X R13, PT, PT, R16, UR13, RZ, P0, !PT ;  /* 0x0000000d100d7c10 */ /* 0x000fe400087fe4ff */
[----:B--2---:R-:W-:-:S05]  /*1070*/  IADD3 R3, PT, PT, R8, R7, RZ ;  /* 0x0000000708037210 */ /* 0x004fca0007ffe0ff */
[----:B------:R0:W-:Y:S04]  /*1080*/  STG.E desc[UR8][R4.64], R3 ;  /* 0x0000000304007986 */ /* 0x0001e8000c101908 */
[----:B------:R-:W2:Y:S04]  /*1090*/  LDG.E R12, desc[UR8][R12.64+0x4] ;  /* 0x000004080c0c7981 */ /* 0x000ea8000c1e1900 */
[----:B------:R-:W2:Y:S01]  /*10a0*/  LDG.E R15, desc[UR8][R14.64+0x4] ;  /* 0x000004080e0f7981 */ /* 0x000ea2000c1e1900 */
[----:B----4-:R-:W-:-:S04]  /*10b0*/  IADD3 R6, P0, PT, R17, UR10, RZ ;  /* 0x0000000a11067c10 */ /* 0x010fc8000ff1e0ff */
[----:B------:R-:W-:Y:S01]  /*10c0*/  IADD3.X R7, PT, PT, R16, UR11, RZ, P0, !PT ;  /* 0x0000000b10077c10 */ /* 0x000fe200087fe4ff */
[----:B------:R-:W-:Y:S01]  /*10d0*/  UIADD3 UR4, UPT, UPT, UR4, 0x2, URZ ;  /* 0x0000000204047890 */ /* 0x000fe2000fffe0ff */
[----:B--2---:R-:W-:-:S05]  /*10e0*/  IADD3 R9, PT, PT, R12, R15, RZ ;  /* 0x0000000f0c097210 */ /* 0x004fca0007ffe0ff */
[----:B------:R0:W-:Y:S06]  /*10f0*/  STG.E desc[UR8][R6.64+0x4], R9 ;  /* 0x0000040906007986 */ /* 0x0001ec000c101908 */
.L_x_4:
[----:B------:R-:W-:-:S04]  /*1100*/  ULOP3.LUT UR5, UR7, 0x1, URZ, 0xc0, !UPT ;  /* 0x0000000107057892 */ /* 0x000fc8000f8ec0ff */
[----:B------:R-:W-:-:S06]  /*1110*/  UISETP.NE.U32.AND UP0, UPT, UR5, 0x1, UPT ;  /* 0x000000010500788c */ /* 0x000fcc000bf05070 */
[----:B------:R-:W-:-:S13]  /*1120*/  PLOP3.LUT P0, PT, PT, PT, UP0, 0x80, 0x8 ;  /* 0x000000000008781c */ /* 0x000fda0003f0f008 */
[----:B------:R-:W-:Y:S05]  /*1130*/  @P0 EXIT ;  /* 0x000000000000094d */ /* 0x000fea0003800000 */
[----:B0-2---:R-:W0:Y:S01]  /*1140*/  LDC.64 R10, c[0x0][0x380] ;  /* 0x0000e000ff0a7b82 */ /* 0x005e220000000a00 */
[----:B-1----:R-:W-:-:S04]  /*1150*/  IMAD.U32 R3, RZ, RZ, UR4 ;  /* 0x00000004ff037e24 */ /* 0x002fc8000f8e00ff */
[----:B------:R-:W-:-:S03]  /*1160*/  IMAD R3, R3, UR7, R0 ;  /* 0x0000000703037c24 */ /* 0x000fc6000f8e0200 */
[----:B------:R-:W1:Y:S08]  /*1170*/  LDC.64 R4, c[0x0][0x388] ;  /* 0x0000e200ff047b82 */ /* 0x000e700000000a00 */
[----:B------:R-:W2:Y:S01]  /*1180*/  LDC.64 R12, c[0x0][0x390] ;  /* 0x0000e400ff0c7b82 */ /* 0x000ea20000000a00 */
[----:B0-----:R-:W-:-:S06]  /*1190*/  IMAD.WIDE.U32 R6, R3, 0x4, R10 ;  /* 0x0000000403067825 */ /* 0x001fcc00078e000a */
[----:B------:R-:W3:Y:S01]  /*11a0*/  LDG.E R6, desc[UR8][R6.64] ;  /* 0x0000000806067981 */ /* 0x000ee2000c1e1900 */
[----:B-1----:R-:W-:-:S06]  /*11b0*/  IMAD.WIDE.U32 R8, R3, 0x4, R4 ;  /* 0x0000000403087825 */ /* 0x002fcc00078e0004 */
[----:B------:R-:W3:Y:S01]  /*11c0*/  LDG.E R9, desc[UR8][R8.64] ;  /* 0x0000000808097981 */ /* 0x000ee2000c1e1900 */
[----:B------:R-:W-:Y:S01]  /*11d0*/  IADD3 R15, PT, PT, R2, UR4, RZ ;  /* 0x00000004020f7c10 */ /* 0x000fe2000fffe0ff */
[----:B--2---:R-:W-:-:S04]  /*11e0*/  IMAD.WIDE.U32 R2, R3, 0x4, R12 ;  /* 0x0000000403027825 */ /* 0x004fc800078e000c */
[----:B------:R-:W-:-:S04]  /*11f0*/  IMAD.WIDE.U32 R10, R15, 0x4, R10 ;  /* 0x000000040f0a7825 */ /* 0x000fc800078e000a */
[C---:B------:R-:W-:Y:S01]  /*1200*/  IMAD.WIDE.U32 R4, R15.reuse, 0x4, R4 ;  /* 0x000000040f047825 */ /* 0x040fe200078e0004 */
[----:B---3--:R-:W-:Y:S02]  /*1210*/  IADD3 R13, PT, PT, R6, R9, RZ ;  /* 0x00000009060d7210 */ /* 0x008fe40007ffe0ff */
[----:B------:R-:W0:Y:S03]  /*1220*/  LDC.64 R6, c[0x0][0x398] ;  /* 0x0000e600ff067b82 */ /* 0x000e260000000a00 */
[----:B------:R-:W-:Y:S04]  /*1230*/  STG.E desc[UR8][R2.64], R13 ;  /* 0x0000000d02007986 */ /* 0x000fe8000c101908 */
[----:B------:R-:W2:Y:S04]  /*1240*/  LDG.E R10, desc[UR8][R10.64] ;  /* 0x000000080a0a7981 */ /* 0x000ea8000c1e1900 */
[----:B------:R-:W2:Y:S01]  /*1250*/  LDG.E R5, desc[UR8][R4.64] ;  /* 0x0000000804057981 */ /* 0x000ea2000c1e1900 */
[----:B0-----:R-:W-:Y:S01]  /*1260*/  IMAD.WIDE.U32 R6, R15, 0x4, R6 ;  /* 0x000000040f067825 */ /* 0x001fe200078e0006 */
[----:B--2---:R-:W-:-:S05]  /*1270*/  IADD3 R9, PT, PT, R10, R5, RZ ;  /* 0x000000050a097210 */ /* 0x004fca0007ffe0ff */
[----:B------:R-:W-:Y:S01]  /*1280*/  STG.E desc[UR8][R6.64], R9 ;  /* 0x0000000906007986 */ /* 0x000fe2000c101908 */
[----:B------:R-:W-:Y:S05]  /*1290*/  EXIT ;  /* 0x000000000000794d */ /* 0x000fea0003800000 */
.L_x_5:
        /* <DEDUP_REMOVED lines=14> */
.L_x_7:


//--------------------- .nv.shared.reserved.0     --------------------------
	.section	.nv.shared.reserved.0,"aw",@nobits
	.weak		__nv_reservedSMEM_offset_0_alias
	.size		__nv_reservedSMEM_offset_0_alias, 0, 64
	.other		__nv_reservedSMEM_offset_0_alias,@"STO_CUDA_RESERVED_SHARED STV_DEFAULT"
__nv_reservedSMEM_offset_0_alias:
	.zero		0
	.zero		64


//--------------------- .nv.constant0._Z7AddEachPiS_S_i --------------------------
	.section	.nv.constant0._Z7AddEachPiS_S_i,"a",@progbits
	.sectionflags	@""
	.align	4
.nv.constant0._Z7AddEachPiS_S_i:
	.zero		924


//--------------------- .nv.constant0._Z3AddPiS_S_S_i --------------------------
	.section	.nv.constant0._Z3AddPiS_S_S_i,"a",@progbits
	.sectionflags	@""
	.align	4
.nv.constant0._Z3AddPiS_S_S_i:
	.zero		932


//--------------------- SYMBOLS --------------------------

	.type		.nv.reservedSmem.offset0,@object
	.size		.nv.reservedSmem.offset0,0x4
